//
// Generated by NVIDIA NVVM Compiler
//
// Compiler Build ID: CL-36424714
// Cuda compilation tools, release 13.0, V13.0.88
// Based on NVVM 20.0.0
//

.version 9.0
.target sm_100
.address_size 64

	// .globl	searchPatternKernel_opt
.const .align 4 .b8 pattern[1024];

.visible .entry searchPatternKernel_opt(
	.param .u64 .ptr .align 1 searchPatternKernel_opt_param_0,
	.param .u64 .ptr .align 1 searchPatternKernel_opt_param_1,
	.param .u32 searchPatternKernel_opt_param_2,
	.param .u32 searchPatternKernel_opt_param_3,
	.param .u64 .ptr .align 1 searchPatternKernel_opt_param_4,
	.param .u32 searchPatternKernel_opt_param_5
)
{
	.reg .pred 	%p<56>;
	.reg .b16 	%rs<32>;
	.reg .b32 	%r<57>;
	.reg .b64 	%rd<30>;

	ld.param.u64 	%rd7, [searchPatternKernel_opt_param_0];
	ld.param.u64 	%rd8, [searchPatternKernel_opt_param_1];
	ld.param.u32 	%r15, [searchPatternKernel_opt_param_2];
	ld.param.u32 	%r16, [searchPatternKernel_opt_param_3];
	ld.param.u64 	%rd6, [searchPatternKernel_opt_param_4];
	ld.param.u32 	%r17, [searchPatternKernel_opt_param_5];
	cvta.to.global.u64 	%rd1, %rd8;
	cvta.to.global.u64 	%rd2, %rd7;
	mov.u32 	%r18, %ntid.x;
	mov.u32 	%r19, %ctaid.x;
	mov.u32 	%r20, %tid.x;
	mad.lo.s32 	%r1, %r18, %r19, %r20;
	setp.ge.s32 	%p9, %r1, %r17;
	@%p9 bra 	$L__BB0_20;
	cvta.to.global.u64 	%rd10, %rd6;
	mul.wide.s32 	%rd11, %r1, 4;
	add.s64 	%rd3, %rd10, %rd11;
	ld.global.nc.u32 	%r55, [%rd3];
	shr.s32 	%r21, %r15, 31;
	shr.u32 	%r22, %r21, 30;
	add.s32 	%r23, %r15, %r22;
	shr.s32 	%r3, %r23, 2;
	setp.lt.s32 	%p10, %r15, 4;
	mov.b64 	%rd29, 1;
	mov.b16 	%rs28, 1;
	mov.u16 	%rs29, %rs28;
	mov.u16 	%rs30, %rs28;
	mov.u16 	%rs31, %rs28;
	@%p10 bra 	$L__BB0_6;
	mov.b32 	%r54, 0;
	mov.pred 	%p52, -1;
	mov.u64 	%rd14, pattern;
	mov.pred 	%p53, %p52;
	mov.pred 	%p54, %p52;
	mov.pred 	%p55, %p52;
$L__BB0_3:
	mul.wide.u32 	%rd12, %r54, 4;
	add.s64 	%rd13, %rd3, %rd12;
	ld.global.nc.u32 	%r6, [%rd13+4];
	add.s64 	%rd15, %rd14, %rd12;
	ld.const.u32 	%r25, [%rd15];
	setp.eq.s32 	%p12, %r25, %r55;
	and.pred  	%p55, %p12, %p55;
	mov.b32 	%r26, 17185;
	prmt.b32 	%r27, %r55, %r6, %r26;
	setp.eq.s32 	%p13, %r25, %r27;
	and.pred  	%p54, %p13, %p54;
	mov.b32 	%r28, 21554;
	prmt.b32 	%r29, %r55, %r6, %r28;
	setp.eq.s32 	%p15, %r25, %r29;
	and.pred  	%p53, %p15, %p53;
	mov.b32 	%r30, 25923;
	prmt.b32 	%r31, %r55, %r6, %r30;
	setp.eq.s32 	%p17, %r25, %r31;
	and.pred  	%p52, %p17, %p52;
	or.pred  	%p19, %p55, %p54;
	or.pred  	%p20, %p19, %p53;
	or.pred  	%p21, %p20, %p52;
	not.pred 	%p22, %p21;
	@%p22 bra 	$L__BB0_20;
	add.s32 	%r54, %r54, 1;
	setp.ne.s32 	%p23, %r54, %r3;
	mov.u32 	%r55, %r6;
	@%p23 bra 	$L__BB0_3;
	selp.u16 	%rs28, 1, 0, %p52;
	selp.u16 	%rs29, 1, 0, %p53;
	selp.u16 	%rs30, 1, 0, %p54;
	selp.u16 	%rs31, 1, 0, %p55;
	add.s32 	%r32, %r3, 1;
	cvt.u64.u32 	%rd29, %r32;
	mov.u32 	%r55, %r6;
$L__BB0_6:
	shl.b32 	%r33, %r3, 2;
	sub.s32 	%r9, %r15, %r33;
	setp.eq.s32 	%p24, %r9, 0;
	@%p24 bra 	$L__BB0_8;
	shl.b64 	%rd16, %rd29, 2;
	add.s64 	%rd17, %rd3, %rd16;
	ld.global.nc.u32 	%r34, [%rd17];
	shl.b32 	%r35, %r9, 3;
	sub.s32 	%r36, 32, %r35;
	mov.b32 	%r37, -1;
	shr.u32 	%r38, %r37, %r36;
	mul.wide.s32 	%rd18, %r3, 4;
	mov.u64 	%rd19, pattern;
	add.s64 	%rd20, %rd19, %rd18;
	ld.const.u32 	%r39, [%rd20];
	and.b32  	%r40, %r39, %r38;
	and.b32  	%r41, %r55, %r38;
	setp.eq.s32 	%p25, %r40, %r41;
	setp.ne.s16 	%p26, %rs31, 0;
	and.pred  	%p27, %p25, %p26;
	selp.u16 	%rs31, 1, 0, %p27;
	mov.b32 	%r42, 17185;
	prmt.b32 	%r43, %r55, %r34, %r42;
	and.b32  	%r44, %r43, %r38;
	setp.eq.s32 	%p28, %r40, %r44;
	and.b16  	%rs19, %rs30, 255;
	setp.ne.s16 	%p29, %rs19, 0;
	and.pred  	%p30, %p28, %p29;
	selp.u16 	%rs30, 1, 0, %p30;
	mov.b32 	%r45, 21554;
	prmt.b32 	%r46, %r55, %r34, %r45;
	and.b32  	%r47, %r46, %r38;
	setp.eq.s32 	%p32, %r40, %r47;
	and.b16  	%rs21, %rs29, 255;
	setp.ne.s16 	%p33, %rs21, 0;
	and.pred  	%p34, %p32, %p33;
	selp.u16 	%rs29, 1, 0, %p34;
	mov.b32 	%r48, 25923;
	prmt.b32 	%r49, %r55, %r34, %r48;
	and.b32  	%r50, %r49, %r38;
	setp.eq.s32 	%p36, %r40, %r50;
	and.b16  	%rs23, %rs28, 255;
	setp.ne.s16 	%p37, %rs23, 0;
	and.pred  	%p38, %p36, %p37;
	selp.u16 	%rs28, 1, 0, %p38;
	or.pred  	%p40, %p27, %p30;
	or.pred  	%p41, %p40, %p34;
	or.pred  	%p42, %p41, %p38;
	not.pred 	%p43, %p42;
	@%p43 bra 	$L__BB0_20;
$L__BB0_8:
	shl.b32 	%r10, %r1, 2;
	setp.eq.s16 	%p44, %rs31, 0;
	@%p44 bra 	$L__BB0_11;
	atom.global.add.u32 	%r11, [%rd2], 1;
	setp.ge.s32 	%p45, %r11, %r16;
	@%p45 bra 	$L__BB0_11;
	mul.wide.s32 	%rd21, %r11, 4;
	add.s64 	%rd22, %rd1, %rd21;
	st.global.u32 	[%rd22], %r10;
$L__BB0_11:
	setp.eq.s16 	%p46, %rs30, 0;
	@%p46 bra 	$L__BB0_14;
	atom.global.add.u32 	%r12, [%rd2], 1;
	setp.ge.s32 	%p47, %r12, %r16;
	@%p47 bra 	$L__BB0_14;
	add.s32 	%r51, %r10, 1;
	mul.wide.s32 	%rd23, %r12, 4;
	add.s64 	%rd24, %rd1, %rd23;
	st.global.u32 	[%rd24], %r51;
$L__BB0_14:
	setp.eq.s16 	%p48, %rs29, 0;
	@%p48 bra 	$L__BB0_17;
	atom.global.add.u32 	%r13, [%rd2], 1;
	setp.ge.s32 	%p49, %r13, %r16;
	@%p49 bra 	$L__BB0_17;
	add.s32 	%r52, %r10, 2;
	mul.wide.s32 	%rd25, %r13, 4;
	add.s64 	%rd26, %rd1, %rd25;
	st.global.u32 	[%rd26], %r52;
$L__BB0_17:
	setp.eq.s16 	%p50, %rs28, 0;
	@%p50 bra 	$L__BB0_20;
	atom.global.add.u32 	%r14, [%rd2], 1;
	setp.ge.s32 	%p51, %r14, %r16;
	@%p51 bra 	$L__BB0_20;
	add.s32 	%r53, %r10, 3;
	mul.wide.s32 	%rd27, %r14, 4;
	add.s64 	%rd28, %rd1, %rd27;
	st.global.u32 	[%rd28], %r53;
$L__BB0_20:
	ret;

}


// ===== COMPILED SASS (sm_100) =====

	.target	sm_100

	.elftype	@"ET_EXEC"


//--------------------- .note.nv.tkinfo           --------------------------
	.section	.note.nv.tkinfo,"",@"SHT_NOTE"
	.sectionflags	@"SHF_NOTE_NV_TKINFO"
	.tkinfo
        /*0018*/ 	.word	0x00000002
        /*0030*/ 	.string	""
        /*0030*/ 	.string	"ptxas"
        /*0030*/ 	.string	"Cuda compilation tools, release 13.0, V13.0.88"
        /*0030*/ 	.string	"Build cuda_13.0.r13.0/compiler.36424714_0"
        /*0030*/ 	.string	"-arch sm_100 -m 64 "



//--------------------- .note.nv.cuinfo           --------------------------
	.section	.note.nv.cuinfo,"",@"SHT_NOTE"
	.sectionflags	@"SHF_NOTE_NV_CUINFO"
        /*0018*/ 	.short	0x0002
        /*001a*/ 	.short	0x0064
        /*001c*/ 	.short	0x0082
	.zero		2


//--------------------- .nv.info                  --------------------------
	.section	.nv.info,"",@"SHT_CUDA_INFO"
	.align	4


	//----- nvinfo : EIATTR_REGCOUNT
	.align		4
        /*0000*/ 	.byte	0x04, 0x2f
        /*0002*/ 	.short	(.L_2 - .L_1)
	.align		4
.L_1:
        /*0004*/ 	.word	index@(searchPatternKernel_opt)
        /*0008*/ 	.word	0x00000010


	//----- nvinfo : EIATTR_FRAME_SIZE
	.align		4
.L_2:
        /*000c*/ 	.byte	0x04, 0x11
        /*000e*/ 	.short	(.L_4 - .L_3)
	.align		4
.L_3:
        /*0010*/ 	.word	index@(searchPatternKernel_opt)
        /*0014*/ 	.word	0x00000000


	//----- nvinfo : EIATTR_MIN_STACK_SIZE
	.align		4
.L_4:
        /*0018*/ 	.byte	0x04, 0x12
        /*001a*/ 	.short	(.L_6 - .L_5)
	.align		4
.L_5:
        /*001c*/ 	.word	index@(searchPatternKernel_opt)
        /*0020*/ 	.word	0x00000000
.L_6:


//--------------------- .nv.compat                --------------------------
	.section	.nv.compat,"",@"SHT_CUDA_COMPAT_INFO"
	.align	4
        /*0000*/ 	.byte	0x02, 0x09, 0x00, 0x00, 0x02, 0x02, 0x01, 0x00, 0x02, 0x05, 0x05, 0x00, 0x03, 0x07, 0x01, 0x01
        /*0010*/ 	.byte	0x02, 0x03, 0x00, 0x00, 0x02, 0x06, 0x01, 0x00, 0x04, 0x0b, 0x08, 0x00, 0x09, 0x00, 0x00, 0x00
        /*0020*/ 	.byte	0x00, 0x00, 0x00, 0x00


//--------------------- .nv.info.searchPatternKernel_opt --------------------------
	.section	.nv.info.searchPatternKernel_opt,"",@"SHT_CUDA_INFO"
	.sectionflags	@""
	.align	4


	//----- nvinfo : EIATTR_CUDA_API_VERSION
	.align		4
        /*0000*/ 	.byte	0x04, 0x37
        /*0002*/ 	.short	(.L_8 - .L_7)
.L_7:
        /*0004*/ 	.word	0x00000082


	//----- nvinfo : EIATTR_KPARAM_INFO
	.align		4
.L_8:
        /*0008*/ 	.byte	0x04, 0x17
        /*000a*/ 	.short	(.L_10 - .L_9)
.L_9:
        /*000c*/ 	.word	0x00000000
        /*0010*/ 	.short	0x0005
        /*0012*/ 	.short	0x0020
        /*0014*/ 	.byte	0x00, 0xf0, 0x11, 0x00


	//----- nvinfo : EIATTR_KPARAM_INFO
	.align		4
.L_10:
        /*0018*/ 	.byte	0x04, 0x17
        /*001a*/ 	.short	(.L_12 - .L_11)
.L_11:
        /*001c*/ 	.word	0x00000000
        /*0020*/ 	.short	0x0004
        /*0022*/ 	.short	0x0018
        /*0024*/ 	.byte	0x00, 0xf5, 0x21, 0x00


	//----- nvinfo : EIATTR_KPARAM_INFO
	.align		4
.L_12:
        /*0028*/ 	.byte	0x04, 0x17
        /*002a*/ 	.short	(.L_14 - .L_13)
.L_13:
        /*002c*/ 	.word	0x00000000
        /*0030*/ 	.short	0x0003
        /*0032*/ 	.short	0x0014
        /*0034*/ 	.byte	0x00, 0xf0, 0x11, 0x00


	//----- nvinfo : EIATTR_KPARAM_INFO
	.align		4
.L_14:
        /*0038*/ 	.byte	0x04, 0x17
        /*003a*/ 	.short	(.L_16 - .L_15)
.L_15:
        /*003c*/ 	.word	0x00000000
        /*0040*/ 	.short	0x0002
        /*0042*/ 	.short	0x0010
        /*0044*/ 	.byte	0x00, 0xf0, 0x11, 0x00


	//----- nvinfo : EIATTR_KPARAM_INFO
	.align		4
.L_16:
        /*0048*/ 	.byte	0x04, 0x17
        /*004a*/ 	.short	(.L_18 - .L_17)
.L_17:
        /*004c*/ 	.word	0x00000000
        /*0050*/ 	.short	0x0001
        /*0052*/ 	.short	0x0008
        /*0054*/ 	.byte	0x00, 0xf5, 0x21, 0x00


	//----- nvinfo : EIATTR_KPARAM_INFO
	.align		4
.L_18:
        /*0058*/ 	.byte	0x04, 0x17
        /*005a*/ 	.short	(.L_20 - .L_19)
.L_19:
        /*005c*/ 	.word	0x00000000
        /*0060*/ 	.short	0x0000
        /*0062*/ 	.short	0x0000
        /*0064*/ 	.byte	0x00, 0xf5, 0x21, 0x00


	//----- nvinfo : EIATTR_SPARSE_MMA_MASK
	.align		4
.L_20:
        /*0068*/ 	.byte	0x03, 0x50
        /*006a*/ 	.short	0x0000


	//----- nvinfo : EIATTR_MAXREG_COUNT
	.align		4
        /*006c*/ 	.byte	0x03, 0x1b
        /*006e*/ 	.short	0x00ff


	//----- nvinfo : EIATTR_MERCURY_ISA_VERSION
	.align		4
        /*0070*/ 	.byte	0x03, 0x5f
        /*0072*/ 	.short	0x0101


	//----- nvinfo : EIATTR_INT_WARP_WIDE_INSTR_OFFSETS
	.align		4
        /*0074*/ 	.byte	0x04, 0x31
        /*0076*/ 	.short	(.L_22 - .L_21)


	//   ....[0]....
.L_21:
        /*0078*/ 	.word	0x00000640


	//   ....[1]....
        /*007c*/ 	.word	0x000006e0


	//   ....[2]....
        /*0080*/ 	.word	0x000007a0


	//   ....[3]....
        /*0084*/ 	.word	0x00000840


	//   ....[4]....
        /*0088*/ 	.word	0x00000910


	//   ....[5]....
        /*008c*/ 	.word	0x000009b0


	//   ....[6]....
        /*0090*/ 	.word	0x00000a70


	//   ....[7]....
        /*0094*/ 	.word	0x00000b10


	//----- nvinfo : EIATTR_VRC_CTA_INIT_COUNT
	.align		4
.L_22:
        /*0098*/ 	.byte	0x02, 0x4a
	.zero		1
	.zero		1


	//----- nvinfo : EIATTR_EXIT_INSTR_OFFSETS
	.align		4
        /*009c*/ 	.byte	0x04, 0x1c
        /*009e*/ 	.short	(.L_24 - .L_23)


	//   ....[0]....
.L_23:
        /*00a0*/ 	.word	0x00000070


	//   ....[1]....
        /*00a4*/ 	.word	0x000002c0


	//   ....[2]....
        /*00a8*/ 	.word	0x000005d0


	//   ....[3]....
        /*00ac*/ 	.word	0x00000a50


	//   ....[4]....
        /*00b0*/ 	.word	0x00000b40


	//   ....[5]....
        /*00b4*/ 	.word	0x00000b90


	//----- nvinfo : EIATTR_CRS_STACK_SIZE
	.align		4
.L_24:
        /*00b8*/ 	.byte	0x04, 0x1e
        /*00ba*/ 	.short	(.L_26 - .L_25)
.L_25:
        /*00bc*/ 	.word	0x00000000


	//----- nvinfo : EIATTR_CBANK_PARAM_SIZE
	.align		4
.L_26:
        /*00c0*/ 	.byte	0x03, 0x19
        /*00c2*/ 	.short	0x0024


	//----- nvinfo : EIATTR_PARAM_CBANK
	.align		4
        /*00c4*/ 	.byte	0x04, 0x0a
        /*00c6*/ 	.short	(.L_28 - .L_27)
	.align		4
.L_27:
        /*00c8*/ 	.word	index@(.nv.constant0.searchPatternKernel_opt)
        /*00cc*/ 	.short	0x0380
        /*00ce*/ 	.short	0x0024


	//----- nvinfo : EIATTR_SW_WAR
	.align		4
.L_28:
        /*00d0*/ 	.byte	0x04, 0x36
        /*00d2*/ 	.short	(.L_30 - .L_29)
.L_29:
        /*00d4*/ 	.word	0x00000008
.L_30:


//--------------------- .nv.callgraph             --------------------------
	.section	.nv.callgraph,"",@"SHT_CUDA_CALLGRAPH"
	.align	4
	.sectionentsize	8
	.align		4
        /*0000*/ 	.word	0x00000000
	.align		4
        /*0004*/ 	.word	0xffffffff
	.align		4
        /*0008*/ 	.word	0x00000000
	.align		4
        /*000c*/ 	.word	0xfffffffe
	.align		4
        /*0010*/ 	.word	0x00000000
	.align		4
        /*0014*/ 	.word	0xfffffffd
	.align		4
        /*0018*/ 	.word	0x00000000
	.align		4
        /*001c*/ 	.word	0xfffffffc


//--------------------- .nv.constant3             --------------------------
	.section	.nv.constant3,"a",@progbits
	.align	4
.nv.constant3:
	.type		pattern,@object
	.size		pattern,(.L_0 - pattern)
pattern:
	.zero		1024
.L_0:


//--------------------- .text.searchPatternKernel_opt --------------------------
	.section	.text.searchPatternKernel_opt,"ax",@progbits
	.align	128
        .global         searchPatternKernel_opt
        .type           searchPatternKernel_opt,@function
        .size           searchPatternKernel_opt,(.L_x_10 - searchPatternKernel_opt)
        .other          searchPatternKernel_opt,@"STO_CUDA_ENTRY STV_DEFAULT"
searchPatternKernel_opt:
.text.searchPatternKernel_opt:
[----:B------:R-:W-:Y:S01]  /*0000*/  LDC R1, c[0x0][0x37c] ;  /* 0x0000df00ff017b82 */ /* 0x000fe20000000800 */
[----:B------:R-:W0:Y:S01]  /*0010*/  S2R R4, SR_CTAID.X ;  /* 0x0000000000047919 */ /* 0x000e220000002500 */
[----:B------:R-:W0:Y:S01]  /*0020*/  LDCU UR4, c[0x0][0x360] ;  /* 0x00006c00ff0477ac */ /* 0x000e220008000800 */
[----:B------:R-:W0:Y:S01]  /*0030*/  S2R R3, SR_TID.X ;  /* 0x0000000000037919 */ /* 0x000e220000002100 */
[----:B------:R-:W1:Y:S01]  /*0040*/  LDCU UR5, c[0x0][0x3a0] ;  /* 0x00007400ff0577ac */ /* 0x000e620008000800 */
[----:B0-----:R-:W-:-:S05]  /*0050*/  IMAD R4, R4, UR4, R3 ;  /* 0x0000000404047c24 */ /* 0x001fca000f8e0203 */
[----:B-1----:R-:W-:-:S13]  /*0060*/  ISETP.GE.AND P0, PT, R4, UR5, PT ;  /* 0x0000000504007c0c */ /* 0x002fda000bf06270 */
[----:B------:R-:W-:Y:S05]  /*0070*/  @P0 EXIT ;  /* 0x000000000000094d */ /* 0x000fea0003800000 */
[----:B------:R-:W0:Y:S01]  /*0080*/  LDC.64 R2, c[0x0][0x398] ;  /* 0x0000e600ff027b82 */ /* 0x000e220000000a00 */
[----:B------:R-:W1:Y:S01]  /*0090*/  LDCU.64 UR8, c[0x0][0x358] ;  /* 0x00006b00ff0877ac */ /* 0x000e620008000a00 */
[----:B------:R-:W2:Y:S01]  /*00a0*/  LDCU UR6, c[0x0][0x390] ;  /* 0x00007200ff0677ac */ /* 0x000ea20008000800 */
[----:B0-----:R-:W-:-:S05]  /*00b0*/  IMAD.WIDE R2, R4, 0x4, R2 ;  /* 0x0000000404027825 */ /* 0x001fca00078e0202 */
[----:B-1----:R0:W5:Y:S01]  /*00c0*/  LDG.E.CONSTANT R7, desc[UR8][R2.64] ;  /* 0x0000000802077981 */ /* 0x002162000c1e9900 */
[----:B--2---:R-:W-:Y:S01]  /*00d0*/  UISETP.GE.AND UP0, UPT, UR6, 0x4, UPT ;  /* 0x000000040600788c */ /* 0x004fe2000bf06270 */
[----:B------:R-:W-:Y:S01]  /*00e0*/  IMAD.MOV.U32 R0, RZ, RZ, 0x1 ;  /* 0x00000001ff007424 */ /* 0x000fe200078e00ff */
[----:B------:R-:W-:Y:S01]  /*00f0*/  USHF.R.S32.HI UR4, URZ, 0x1f, UR6 ;  /* 0x0000001fff047899 */ /* 0x000fe20008011406 */
[----:B------:R-:W-:Y:S02]  /*0100*/  IMAD.MOV.U32 R5, RZ, RZ, 0x1 ;  /* 0x00000001ff057424 */ /* 0x000fe400078e00ff */
[----:B------:R-:W-:Y:S01]  /*0110*/  IMAD.MOV.U32 R6, RZ, RZ, 0x1 ;  /* 0x00000001ff067424 */ /* 0x000fe200078e00ff */
[----:B------:R-:W-:Y:S01]  /*0120*/  ULEA.HI UR4, UR4, UR6, URZ, 0x2 ;  /* 0x0000000604047291 */ /* 0x000fe2000f8f10ff */
[----:B------:R-:W-:Y:S02]  /*0130*/  IMAD.MOV.U32 R10, RZ, RZ, 0x1 ;  /* 0x00000001ff0a7424 */ /* 0x000fe400078e00ff */
[----:B------:R-:W-:Y:S01]  /*0140*/  IMAD.MOV.U32 R8, RZ, RZ, 0x1 ;  /* 0x00000001ff087424 */ /* 0x000fe200078e00ff */
[----:B------:R-:W-:Y:S01]  /*0150*/  USHF.R.S32.HI UR5, URZ, 0x2, UR4 ;  /* 0x00000002ff057899 */ /* 0x000fe20008011404 */
[----:B------:R-:W-:Y:S01]  /*0160*/  IMAD.MOV.U32 R9, RZ, RZ, 0x0 ;  /* 0x00000000ff097424 */ /* 0x000fe200078e00ff */
[----:B0-----:R-:W-:Y:S10]  /*0170*/  BRA.U !UP0, `(.L_x_0) ;  /* 0x0000000108807547 */ /* 0x001ff4000b800000 */
[----:B------:R-:W-:Y:S01]  /*0180*/  PLOP3.LUT P3, PT, PT, PT, PT, 0x80, 0x8 ;  /* 0x000000000008781c */ /* 0x000fe20003f6f070 */
[----:B------:R-:W-:Y:S01]  /*0190*/  UMOV UR4, URZ ;  /* 0x000000ff00047c82 */ /* 0x000fe20008000000 */
[----:B------:R-:W-:Y:S02]  /*01a0*/  PLOP3.LUT P2, PT, PT, PT, PT, 0x80, 0x8 ;  /* 0x000000000008781c */ /* 0x000fe40003f4f070 */
[----:B------:R-:W-:Y:S02]  /*01b0*/  PLOP3.LUT P0, PT, PT, PT, PT, 0x80, 0x8 ;  /* 0x000000000008781c */ /* 0x000fe40003f0f070 */
[----:B------:R-:W-:-:S13]  /*01c0*/  PLOP3.LUT P1, PT, PT, PT, PT, 0x80, 0x8 ;  /* 0x000000000008781c */ /* 0x000fda0003f2f070 */
.L_x_1:
[----:B------:R-:W-:-:S06]  /*01d0*/  UIMAD.WIDE.U32 UR6, UR4, 0x4, URZ ;  /* 0x00000004040678a5 */ /* 0x000fcc000f8e00ff */
[----:B------:R-:W-:-:S04]  /*01e0*/  IADD3 R8, P4, PT, R2, UR6, RZ ;  /* 0x0000000602087c10 */ /* 0x000fc8000ff9e0ff */
[----:B------:R-:W-:-:S05]  /*01f0*/  IADD3.X R9, PT, PT, R3, UR7, RZ, P4, !PT ;  /* 0x0000000703097c10 */ /* 0x000fca000a7fe4ff */
[----:B------:R-:W2:Y:S01]  /*0200*/  LDG.E.CONSTANT R8, desc[UR8][R8.64+0x4] ;  /* 0x0000040808087981 */ /* 0x000ea2000c1e9900 */
[----:B------:R-:W0:Y:S01]  /*0210*/  LDCU UR6, c[0x3][UR6] ;  /* 0x00c00000060677ac */ /* 0x000e220008000800 */
[----:B------:R-:W-:Y:S01]  /*0220*/  UIADD3 UR4, UPT, UPT, UR4, 0x1, URZ ;  /* 0x0000000104047890 */ /* 0x000fe2000fffe0ff */
[C---:B0----5:R-:W-:Y:S02]  /*0230*/  ISETP.EQ.AND P1, PT, R7.reuse, UR6, P1 ;  /* 0x0000000607007c0c */ /* 0x061fe40008f22270 */
[C-C-:B--2---:R-:W-:Y:S02]  /*0240*/  PRMT R0, R7.reuse, 0x4321, R8.reuse ;  /* 0x0000432107007816 */ /* 0x144fe40000000008 */
[C-C-:B------:R-:W-:Y:S02]  /*0250*/  PRMT R5, R7.reuse, 0x5432, R8.reuse ;  /* 0x0000543207057816 */ /* 0x140fe40000000008 */
[----:B------:R-:W-:Y:S02]  /*0260*/  ISETP.EQ.AND P0, PT, R0, UR6, P0 ;  /* 0x0000000600007c0c */ /* 0x000fe40008702270 */
[----:B------:R-:W-:-:S02]  /*0270*/  PRMT R0, R7, 0x6543, R8 ;  /* 0x0000654307007816 */ /* 0x000fc40000000008 */
[----:B------:R-:W-:Y:S02]  /*0280*/  ISETP.EQ.AND P2, PT, R5, UR6, P2 ;  /* 0x0000000605007c0c */ /* 0x000fe40009742270 */
[----:B------:R-:W-:Y:S02]  /*0290*/  ISETP.EQ.AND P3, PT, R0, UR6, P3 ;  /* 0x0000000600007c0c */ /* 0x000fe40009f62270 */
[----:B------:R-:W-:-:S04]  /*02a0*/  PLOP3.LUT P4, PT, P2, P1, P0, 0xfe, 0x0 ;  /* 0x000000000000781c */ /* 0x000fc80001783f06 */
[----:B------:R-:W-:-:S13]  /*02b0*/  PLOP3.LUT P4, PT, P4, P3, PT, 0xf8, 0x8f ;  /* 0x00000000008f781c */ /* 0x000fda0002787f70 */
[----:B------:R-:W-:Y:S05]  /*02c0*/  @!P4 EXIT ;  /* 0x000000000000c94d */ /* 0x000fea0003800000 */
[----:B------:R-:W-:Y:S01]  /*02d0*/  UISETP.NE.AND UP0, UPT, UR4, UR5, UPT ;  /* 0x000000050400728c */ /* 0x000fe2000bf05270 */
[----:B------:R-:W-:-:S08]  /*02e0*/  IMAD.MOV.U32 R7, RZ, RZ, R8 ;  /* 0x000000ffff077224 */ /* 0x000fd000078e0008 */
[----:B------:R-:W-:Y:S05]  /*02f0*/  BRA.U UP0, `(.L_x_1) ;  /* 0xfffffffd00b47547 */ /* 0x000fea000b83ffff */
[----:B------:R-:W-:Y:S01]  /*0300*/  UIADD3 UR4, UPT, UPT, UR5, 0x1, URZ ;  /* 0x0000000105047890 */ /* 0x000fe2000fffe0ff */
[----:B------:R-:W-:Y:S01]  /*0310*/  IMAD.MOV.U32 R7, RZ, RZ, R8 ;  /* 0x000000ffff077224 */ /* 0x000fe200078e0008 */
[----:B------:R-:W-:Y:S01]  /*0320*/  SEL R0, RZ, 0x1, !P3 ;  /* 0x00000001ff007807 */ /* 0x000fe20005800000 */
[----:B------:R-:W-:Y:S01]  /*0330*/  IMAD.MOV.U32 R9, RZ, RZ, RZ ;  /* 0x000000ffff097224 */ /* 0x000fe200078e00ff */
[----:B------:R-:W-:Y:S02]  /*0340*/  SEL R5, RZ, 0x1, !P2 ;  /* 0x00000001ff057807 */ /* 0x000fe40005000000 */
[----:B------:R-:W-:Y:S01]  /*0350*/  SEL R6, RZ, 0x1, !P0 ;  /* 0x00000001ff067807 */ /* 0x000fe20004000000 */
[----:B------:R-:W-:Y:S01]  /*0360*/  IMAD.U32 R8, RZ, RZ, UR4 ;  /* 0x00000004ff087e24 */ /* 0x000fe2000f8e00ff */
[----:B------:R-:W-:-:S07]  /*0370*/  SEL R10, RZ, 0x1, !P1 ;  /* 0x00000001ff0a7807 */ /* 0x000fce0004800000 */
.L_x_0:
[----:B------:R-:W0:Y:S02]  /*0380*/  LDCU UR4, c[0x0][0x390] ;  /* 0x00007200ff0477ac */ /* 0x000e240008000800 */
[----:B0-----:R-:W-:-:S04]  /*0390*/  UIMAD UR4, UR5, -0x4, UR4 ;  /* 0xfffffffc050478a4 */ /* 0x001fc8000f8e0204 */
[----:B------:R-:W-:-:S09]  /*03a0*/  UISETP.NE.AND UP0, UPT, UR4, URZ, UPT ;  /* 0x000000ff0400728c */ /* 0x000fd2000bf05270 */
[----:B------:R-:W-:Y:S05]  /*03b0*/  BRA.U !UP0, `(.L_x_2) ;  /* 0x0000000108887547 */ /* 0x000fea000b800000 */
[----:B------:R-:W-:-:S04]  /*03c0*/  LEA R2, P0, R8, R2, 0x2 ;  /* 0x0000000208027211 */ /* 0x000fc800078010ff */
[----:B------:R-:W-:-:S05]  /*03d0*/  LEA.HI.X R3, R8, R3, R9, 0x2, P0 ;  /* 0x0000000308037211 */ /* 0x000fca00000f1409 */
[----:B------:R-:W2:Y:S01]  /*03e0*/  LDG.E.CONSTANT R2, desc[UR8][R2.64] ;  /* 0x0000000802027981 */ /* 0x000ea2000c1e9900 */
[----:B------:R-:W-:Y:S01]  /*03f0*/  USHF.L.U32 UR6, UR5, 0x2, URZ ;  /* 0x0000000205067899 */ /* 0x000fe200080006ff */
[----:B------:R-:W-:Y:S01]  /*0400*/  PRMT R10, R10, 0x9910, RZ ;  /* 0x000099100a0a7816 */ /* 0x000fe200000000ff */
[----:B------:R-:W-:Y:S01]  /*0410*/  UMOV UR7, 0xfffffff8 ;  /* 0xfffffff800077882 */ /* 0x000fe20000000000 */
[----:B------:R-:W-:Y:S01]  /*0420*/  LOP3.LUT P1, RZ, R6, 0xff, RZ, 0xc0, !PT ;  /* 0x000000ff06ff7812 */ /* 0x000fe2000782c0ff */
[----:B------:R-:W-:Y:S01]  /*0430*/  UIMAD UR4, UR4, UR7, 0x20 ;  /* 0x00000020040474a4 */ /* 0x000fe2000f8e0207 */
[----:B------:R-:W-:Y:S01]  /*0440*/  LOP3.LUT P2, RZ, R0, 0xff, RZ, 0xc0, !PT ;  /* 0x000000ff00ff7812 */ /* 0x000fe2000784c0ff */
[----:B------:R-:W-:Y:S01]  /*0450*/  IMAD.MOV.U32 R6, RZ, RZ, R10 ;  /* 0x000000ffff067224 */ /* 0x000fe200078e000a */
[----:B------:R-:W-:Y:S01]  /*0460*/  UMOV UR7, 0xffffffff ;  /* 0xffffffff00077882 */ /* 0x000fe20000000000 */
[----:B------:R-:W-:Y:S01]  /*0470*/  LOP3.LUT P3, RZ, R5, 0xff, RZ, 0xc0, !PT ;  /* 0x000000ff05ff7812 */ /* 0x000fe2000786c0ff */
[----:B------:R-:W-:-:S02]  /*0480*/  USHF.R.U32.HI UR4, URZ, UR4, UR7 ;  /* 0x00000004ff047299 */ /* 0x000fc40008011607 */
[----:B------:R-:W-:Y:S01]  /*0490*/  ISETP.NE.AND P0, PT, R6, RZ, PT ;  /* 0x000000ff0600720c */ /* 0x000fe20003f05270 */
[----:B------:R-:W0:Y:S03]  /*04a0*/  LDCU UR6, c[0x3][UR6] ;  /* 0x00c00000060677ac */ /* 0x000e260008000800 */
[----:B-----5:R-:W-:Y:S01]  /*04b0*/  LOP3.LUT R5, R7, UR4, RZ, 0xc0, !PT ;  /* 0x0000000407057c12 */ /* 0x020fe2000f8ec0ff */
[----:B0-----:R-:W-:-:S06]  /*04c0*/  ULOP3.LUT UR6, UR6, UR4, URZ, 0xc0, !UPT ;  /* 0x0000000406067292 */ /* 0x001fcc000f8ec0ff */
[----:B------:R-:W-:-:S04]  /*04d0*/  ISETP.EQ.AND P0, PT, R5, UR6, P0 ;  /* 0x0000000605007c0c */ /* 0x000fc80008702270 */
[----:B------:R-:W-:Y:S02]  /*04e0*/  SEL R10, RZ, 0x1, !P0 ;  /* 0x00000001ff0a7807 */ /* 0x000fe40004000000 */
[C-C-:B--2---:R-:W-:Y:S02]  /*04f0*/  PRMT R0, R7.reuse, 0x4321, R2.reuse ;  /* 0x0000432107007816 */ /* 0x144fe40000000002 */
[C-C-:B------:R-:W-:Y:S02]  /*0500*/  PRMT R3, R7.reuse, 0x5432, R2.reuse ;  /* 0x0000543207037816 */ /* 0x140fe40000000002 */
[----:B------:R-:W-:Y:S02]  /*0510*/  LOP3.LUT R0, R0, UR4, RZ, 0xc0, !PT ;  /* 0x0000000400007c12 */ /* 0x000fe4000f8ec0ff */
[----:B------:R-:W-:Y:S02]  /*0520*/  PRMT R2, R7, 0x6543, R2 ;  /* 0x0000654307027816 */ /* 0x000fe40000000002 */
[----:B------:R-:W-:-:S02]  /*0530*/  LOP3.LUT R3, R3, UR4, RZ, 0xc0, !PT ;  /* 0x0000000403037c12 */ /* 0x000fc4000f8ec0ff */
[----:B------:R-:W-:Y:S02]  /*0540*/  ISETP.EQ.AND P1, PT, R0, UR6, P1 ;  /* 0x0000000600007c0c */ /* 0x000fe40008f22270 */
[----:B------:R-:W-:Y:S02]  /*0550*/  LOP3.LUT R2, R2, UR4, RZ, 0xc0, !PT ;  /* 0x0000000402027c12 */ /* 0x000fe4000f8ec0ff */
[----:B------:R-:W-:Y:S02]  /*0560*/  ISETP.EQ.AND P3, PT, R3, UR6, P3 ;  /* 0x0000000603007c0c */ /* 0x000fe40009f62270 */
[----:B------:R-:W-:Y:S02]  /*0570*/  ISETP.EQ.AND P2, PT, R2, UR6, P2 ;  /* 0x0000000602007c0c */ /* 0x000fe40009742270 */
[----:B------:R-:W-:Y:S02]  /*0580*/  PLOP3.LUT P4, PT, P3, P0, P1, 0xfe, 0x0 ;  /* 0x000000000000781c */ /* 0x000fe40001f81f16 */
[----:B------:R-:W-:-:S02]  /*0590*/  SEL R6, RZ, 0x1, !P1 ;  /* 0x00000001ff067807 */ /* 0x000fc40004800000 */
[----:B------:R-:W-:Y:S02]  /*05a0*/  PLOP3.LUT P4, PT, P4, P2, PT, 0xf8, 0x8f ;  /* 0x00000000008f781c */ /* 0x000fe40002785f70 */
[----:B------:R-:W-:Y:S02]  /*05b0*/  SEL R5, RZ, 0x1, !P3 ;  /* 0x00000001ff057807 */ /* 0x000fe40005800000 */
[----:B------:R-:W-:-:S09]  /*05c0*/  SEL R0, RZ, 0x1, !P2 ;  /* 0x00000001ff007807 */ /* 0x000fd20005000000 */
[----:B------:R-:W-:Y:S05]  /*05d0*/  @!P4 EXIT ;  /* 0x000000000000c94d */ /* 0x000fea0003800000 */
.L_x_2:
[----:B------:R-:W-:Y:S01]  /*05e0*/  PRMT R2, R10, 0x9910, RZ ;  /* 0x000099100a027816 */ /* 0x000fe200000000ff */
[----:B------:R-:W-:Y:S01]  /*05f0*/  BSSY.RECONVERGENT B0, `(.L_x_3) ;  /* 0x0000015000007945 */ /* 0x000fe20003800200 */
[----:B------:R-:W-:Y:S02]  /*0600*/  IMAD.SHL.U32 R4, R4, 0x4, RZ ;  /* 0x0000000404047824 */ /* 0x000fe400078e00ff */
[----:B------:R-:W-:-:S13]  /*0610*/  ISETP.NE.AND P0, PT, R2, RZ, PT ;  /* 0x000000ff0200720c */ /* 0x000fda0003f05270 */
[----:B------:R-:W-:Y:S05]  /*0620*/  @!P0 BRA `(.L_x_4) ;  /* 0x0000000000448947 */ /* 0x000fea0003800000 */
[----:B-----5:R-:W0:Y:S01]  /*0630*/  S2R R7, SR_LANEID ;  /* 0x0000000000077919 */ /* 0x020e220000000000 */
[----:B------:R-:W-:Y:S01]  /*0640*/  VOTEU.ANY UR4, UPT, PT ;  /* 0x0000000000047886 */ /* 0x000fe200038e0100 */
[----:B------:R-:W1:Y:S01]  /*0650*/  LDC.64 R2, c[0x0][0x380] ;  /* 0x0000e000ff027b82 */ /* 0x000e620000000a00 */
[----:B------:R-:W0:Y:S08]  /*0660*/  FLO.U32 R10, UR4 ;  /* 0x00000004000a7d00 */ /* 0x000e3000080e0000 */
[----:B------:R-:W1:Y:S01]  /*0670*/  POPC R11, UR4 ;  /* 0x00000004000b7d09 */ /* 0x000e620008000000 */
[----:B0-----:R-:W-:-:S13]  /*0680*/  ISETP.EQ.U32.AND P0, PT, R10, R7, PT ;  /* 0x000000070a00720c */ /* 0x001fda0003f02070 */
[----:B-1----:R-:W2:Y:S01]  /*0690*/  @P0 ATOMG.E.ADD.STRONG.GPU PT, R3, desc[UR8][R2.64], R11 ;  /* 0x8000000b020309a8 */ /* 0x002ea200081ef108 */
[----:B------:R-:W0:Y:S02]  /*06a0*/  S2R R8, SR_LTMASK ;  /* 0x0000000000087919 */ /* 0x000e240000003900 */
[----:B0-----:R-:W-:Y:S01]  /*06b0*/  LOP3.LUT R12, R8, UR4, RZ, 0xc0, !PT ;  /* 0x00000004080c7c12 */ /* 0x001fe2000f8ec0ff */
[----:B------:R-:W0:Y:S05]  /*06c0*/  LDCU UR4, c[0x0][0x394] ;  /* 0x00007280ff0477ac */ /* 0x000e2a0008000800 */
[----:B------:R-:W1:Y:S01]  /*06d0*/  POPC R12, R12 ;  /* 0x0000000c000c7309 */ /* 0x000e620000000000 */
[----:B--2---:R-:W1:Y:S02]  /*06e0*/  SHFL.IDX PT, R7, R3, R10, 0x1f ;  /* 0x00001f0a03077589 */ /* 0x004e6400000e0000 */
[----:B-1----:R-:W-:-:S05]  /*06f0*/  IMAD.IADD R7, R7, 0x1, R12 ;  /* 0x0000000107077824 */ /* 0x002fca00078e020c */
[----:B0-----:R-:W-:-:S13]  /*0700*/  ISETP.GE.AND P0, PT, R7, UR4, PT ;  /* 0x0000000407007c0c */ /* 0x001fda000bf06270 */
[----:B------:R-:W0:Y:S02]  /*0710*/  @!P0 LDC.64 R8, c[0x0][0x388] ;  /* 0x0000e200ff088b82 */ /* 0x000e240000000a00 */
[----:B0-----:R-:W-:-:S05]  /*0720*/  @!P0 IMAD.WIDE R8, R7, 0x4, R8 ;  /* 0x0000000407088825 */ /* 0x001fca00078e0208 */
[----:B------:R0:W-:Y:S02]  /*0730*/  @!P0 STG.E desc[UR8][R8.64], R4 ;  /* 0x0000000408008986 */ /* 0x0001e4000c101908 */
.L_x_4:
[----:B------:R-:W-:Y:S05]  /*0740*/  BSYNC.RECONVERGENT B0 ;  /* 0x0000000000007941 */ /* 0x000fea0003800200 */
.L_x_3:
[----:B------:R-:W-:Y:S01]  /*0750*/  PRMT R2, R6, 0x9910, RZ ;  /* 0x0000991006027816 */ /* 0x000fe200000000ff */
[----:B------:R-:W-:Y:S03]  /*0760*/  BSSY.RECONVERGENT B0, `(.L_x_5) ;  /* 0x0000015000007945 */ /* 0x000fe60003800200 */
[----:B------:R-:W-:-:S13]  /*0770*/  ISETP.NE.AND P0, PT, R2, RZ, PT ;  /* 0x000000ff0200720c */ /* 0x000fda0003f05270 */
[----:B------:R-:W-:Y:S05]  /*0780*/  @!P0 BRA `(.L_x_6) ;  /* 0x0000000000488947 */ /* 0x000fea0003800000 */
[----:B------:R-:W1:Y:S01]  /*0790*/  S2R R3, SR_LANEID ;  /* 0x0000000000037919 */ /* 0x000e620000000000 */
[----:B------:R-:W-:Y:S01]  /*07a0*/  VOTEU.ANY UR4, UPT, PT ;  /* 0x0000000000047886 */ /* 0x000fe200038e0100 */
[----:B-----5:R-:W2:Y:S01]  /*07b0*/  LDC.64 R6, c[0x0][0x380] ;  /* 0x0000e000ff067b82 */ /* 0x020ea20000000a00 */
[----:B0-----:R-:W1:Y:S08]  /*07c0*/  FLO.U32 R8, UR4 ;  /* 0x0000000400087d00 */ /* 0x001e7000080e0000 */
[----:B------:R-:W2:Y:S01]  /*07d0*/  POPC R13, UR4 ;  /* 0x00000004000d7d09 */ /* 0x000ea20008000000 */
[----:B-1----:R-:W-:-:S13]  /*07e0*/  ISETP.EQ.U32.AND P0, PT, R8, R3, PT ;  /* 0x000000030800720c */ /* 0x002fda0003f02070 */
[----:B--2---:R-:W2:Y:S01]  /*07f0*/  @P0 ATOMG.E.ADD.STRONG.GPU PT, R7, desc[UR8][R6.64], R13 ;  /* 0x8000000d060709a8 */ /* 0x004ea200081ef108 */
[----:B------:R-:W0:Y:S02]  /*0800*/  S2R R10, SR_LTMASK ;  /* 0x00000000000a7919 */ /* 0x000e240000003900 */
[----:B0-----:R-:W-:Y:S01]  /*0810*/  LOP3.LUT R10, R10, UR4, RZ, 0xc0, !PT ;  /* 0x000000040a0a7c12 */ /* 0x001fe2000f8ec0ff */
[----:B------:R-:W0:Y:S05]  /*0820*/  LDCU UR4, c[0x0][0x394] ;  /* 0x00007280ff0477ac */ /* 0x000e2a0008000800 */
[----:B------:R-:W1:Y:S01]  /*0830*/  POPC R10, R10 ;  /* 0x0000000a000a7309 */ /* 0x000e620000000000 */
[----:B--2---:R-:W1:Y:S02]  /*0840*/  SHFL.IDX PT, R9, R7, R8, 0x1f ;  /* 0x00001f0807097589 */ /* 0x004e6400000e0000 */
[----:B-1----:R-:W-:-:S05]  /*0850*/  IMAD.IADD R9, R9, 0x1, R10 ;  /* 0x0000000109097824 */ /* 0x002fca00078e020a */
[----:B0-----:R-:W-:-:S13]  /*0860*/  ISETP.GE.AND P0, PT, R9, UR4, PT ;  /* 0x0000000409007c0c */ /* 0x001fda000bf06270 */
[----:B------:R-:W0:Y:S01]  /*0870*/  @!P0 LDC.64 R2, c[0x0][0x388] ;  /* 0x0000e200ff028b82 */ /* 0x000e220000000a00 */
[----:B------:R-:W-:Y:S02]  /*0880*/  @!P0 VIADD R11, R4, 0x1 ;  /* 0x00000001040b8836 */ /* 0x000fe40000000000 */
[----:B0-----:R-:W-:-:S05]  /*0890*/  @!P0 IMAD.WIDE R2, R9, 0x4, R2 ;  /* 0x0000000409028825 */ /* 0x001fca00078e0202 */
[----:B------:R1:W-:Y:S02]  /*08a0*/  @!P0 STG.E desc[UR8][R2.64], R11 ;  /* 0x0000000b02008986 */ /* 0x0003e4000c101908 */
.L_x_6:
[----:B------:R-:W-:Y:S05]  /*08b0*/  BSYNC.RECONVERGENT B0 ;  /* 0x0000000000007941 */ /* 0x000fea0003800200 */
.L_x_5:
[----:B-1----:R-:W-:Y:S01]  /*08c0*/  PRMT R2, R5, 0x9910, RZ ;  /* 0x0000991005027816 */ /* 0x002fe200000000ff */
        /* <DEDUP_REMOVED lines=21> */
.L_x_8:
[----:B------:R-:W-:Y:S05]  /*0a20*/  BSYNC.RECONVERGENT B0 ;  /* 0x0000000000007941 */ /* 0x000fea0003800200 */
.L_x_7:
[----:B------:R-:W-:-:S04]  /*0a30*/  PRMT R0, R0, 0x9910, RZ ;  /* 0x0000991000007816 */ /* 0x000fc800000000ff */
[----:B------:R-:W-:-:S13]  /*0a40*/  ISETP.NE.AND P0, PT, R0, RZ, PT ;  /* 0x000000ff0000720c */ /* 0x000fda0003f05270 */
[----:B------:R-:W-:Y:S05]  /*0a50*/  @!P0 EXIT ;  /* 0x000000000000894d */ /* 0x000fea0003800000 */
[----:B------:R-:W2:Y:S01]  /*0a60*/  S2R R5, SR_LANEID ;  /* 0x0000000000057919 */ /* 0x000ea20000000000 */
[----:B------:R-:W-:Y:S01]  /*0a70*/  VOTEU.ANY UR4, UPT, PT ;  /* 0x0000000000047886 */ /* 0x000fe200038e0100 */
[----:B-1----:R-:W1:Y:S01]  /*0a80*/  LDC.64 R2, c[0x0][0x380] ;  /* 0x0000e000ff027b82 */ /* 0x002e620000000a00 */
[----:B------:R-:W2:Y:S08]  /*0a90*/  FLO.U32 R0, UR4 ;  /* 0x0000000400007d00 */ /* 0x000eb000080e0000 */
[----:B-----5:R-:W1:Y:S01]  /*0aa0*/  POPC R7, UR4 ;  /* 0x0000000400077d09 */ /* 0x020e620008000000 */
[----:B--2---:R-:W-:-:S13]  /*0ab0*/  ISETP.EQ.U32.AND P0, PT, R0, R5, PT ;  /* 0x000000050000720c */ /* 0x004fda0003f02070 */
[----:B-1----:R-:W2:Y:S01]  /*0ac0*/  @P0 ATOMG.E.ADD.STRONG.GPU PT, R3, desc[UR8][R2.64], R7 ;  /* 0x80000007020309a8 */ /* 0x002ea200081ef108 */
[----:B------:R-:W1:Y:S02]  /*0ad0*/  S2R R6, SR_LTMASK ;  /* 0x0000000000067919 */ /* 0x000e640000003900 */
[----:B-1----:R-:W-:Y:S01]  /*0ae0*/  LOP3.LUT R6, R6, UR4, RZ, 0xc0, !PT ;  /* 0x0000000406067c12 */ /* 0x002fe2000f8ec0ff */
[----:B------:R-:W1:Y:S05]  /*0af0*/  LDCU UR4, c[0x0][0x394] ;  /* 0x00007280ff0477ac */ /* 0x000e6a0008000800 */
[----:B------:R-:W3:Y:S01]  /*0b00*/  POPC R6, R6 ;  /* 0x0000000600067309 */ /* 0x000ee20000000000 */
[----:B--2---:R-:W3:Y:S02]  /*0b10*/  SHFL.IDX PT, R5, R3, R0, 0x1f ;  /* 0x00001f0003057589 */ /* 0x004ee400000e0000 */
[----:B---3--:R-:W-:-:S05]  /*0b20*/  IMAD.IADD R5, R5, 0x1, R6 ;  /* 0x0000000105057824 */ /* 0x008fca00078e0206 */
[----:B-1----:R-:W-:-:S13]  /*0b30*/  ISETP.GE.AND P0, PT, R5, UR4, PT ;  /* 0x0000000405007c0c */ /* 0x002fda000bf06270 */
[----:B------:R-:W-:Y:S05]  /*0b40*/  @P0 EXIT ;  /* 0x000000000000094d */ /* 0x000fea0003800000 */
[----:B------:R-:W1:Y:S01]  /*0b50*/  LDC.64 R2, c[0x0][0x388] ;  /* 0x0000e200ff027b82 */ /* 0x000e620000000a00 */
[----:B------:R-:W-:Y:S02]  /*0b60*/  VIADD R7, R4, 0x3 ;  /* 0x0000000304077836 */ /* 0x000fe40000000000 */
[----:B-1----:R-:W-:-:S05]  /*0b70*/  IMAD.WIDE R2, R5, 0x4, R2 ;  /* 0x0000000405027825 */ /* 0x002fca00078e0202 */
[----:B------:R-:W-:Y:S01]  /*0b80*/  STG.E desc[UR8][R2.64], R7 ;  /* 0x0000000702007986 */ /* 0x000fe2000c101908 */
[----:B------:R-:W-:Y:S05]  /*0b90*/  EXIT ;  /* 0x000000000000794d */ /* 0x000fea0003800000 */
.L_x_9:
[----:B------:R-:W-:-:S00]  /*0ba0*/  BRA `(.L_x_9) ;  /* 0xfffffffc00fc7947 */ /* 0x000fc0000383ffff */
[----:B------:R-:W-:-:S00]  /*0bb0*/  NOP ;  /* 0x0000000000007918 */ /* 0x000fc00000000000 */
        /* <DEDUP_REMOVED lines=12> */
.L_x_10:


//--------------------- .nv.shared.reserved.0     --------------------------
	.section	.nv.shared.reserved.0,"aw",@nobits
	.weak		__nv_reservedSMEM_offset_0_alias
	.size		__nv_reservedSMEM_offset_0_alias, 0, 64
	.other		__nv_reservedSMEM_offset_0_alias,@"STO_CUDA_RESERVED_SHARED STV_DEFAULT"
__nv_reservedSMEM_offset_0_alias:
	.zero		0
	.zero		64


//--------------------- .nv.constant0.searchPatternKernel_opt --------------------------
	.section	.nv.constant0.searchPatternKernel_opt,"a",@progbits
	.sectionflags	@""
	.align	4
.nv.constant0.searchPatternKernel_opt:
	.zero		932


//--------------------- SYMBOLS --------------------------

	.type		.nv.reservedSmem.offset0,@object
	.size		.nv.reservedSmem.offset0,0x4
